//
// Generated by NVIDIA NVVM Compiler
//
// Compiler Build ID: CL-36424714
// Cuda compilation tools, release 13.0, V13.0.88
// Based on NVVM 20.0.0
//

.version 9.0
.target sm_100
.address_size 64

	// .globl	_Z18modfiyMatrixKernelPiii

.visible .entry _Z18modfiyMatrixKernelPiii(
	.param .u64 .ptr .align 1 _Z18modfiyMatrixKernelPiii_param_0,
	.param .u32 _Z18modfiyMatrixKernelPiii_param_1,
	.param .u32 _Z18modfiyMatrixKernelPiii_param_2
)
{
	.local .align 16 .b8 	__local_depot0[128];
	.reg .b64 	%SP;
	.reg .b64 	%SPL;
	.reg .pred 	%p<48>;
	.reg .b32 	%r<222>;
	.reg .b64 	%rd<71>;

	mov.u64 	%SPL, __local_depot0;
	ld.param.u64 	%rd4, [_Z18modfiyMatrixKernelPiii_param_0];
	ld.param.u32 	%r42, [_Z18modfiyMatrixKernelPiii_param_1];
	ld.param.u32 	%r41, [_Z18modfiyMatrixKernelPiii_param_2];
	mov.u32 	%r43, %ctaid.x;
	mov.u32 	%r44, %ntid.x;
	mov.u32 	%r45, %tid.x;
	mad.lo.s32 	%r46, %r43, %r44, %r45;
	add.s32 	%r1, %r46, 1;
	setp.ge.s32 	%p1, %r1, %r42;
	setp.lt.s32 	%p2, %r41, 3;
	or.pred  	%p3, %p1, %p2;
	@%p3 bra 	$L__BB0_21;
	mul.lo.s32 	%r2, %r41, %r1;
	add.u64 	%rd1, %SPL, 0;
	add.s32 	%r3, %r41, -2;
	cvta.to.global.u64 	%rd2, %rd4;
	mov.b32 	%r205, 1;
$L__BB0_2:
	mov.u32 	%r4, %r205;
	add.s32 	%r49, %r4, %r2;
	mul.wide.s32 	%rd6, %r49, 4;
	add.s64 	%rd3, %rd2, %rd6;
	ld.global.u32 	%r207, [%rd3];
	setp.lt.s32 	%p4, %r207, 1;
	mov.b32 	%r208, 0;
	@%p4 bra 	$L__BB0_5;
	mov.b32 	%r208, 0;
$L__BB0_4:
	and.b32  	%r51, %r207, 1;
	mul.wide.u32 	%rd7, %r208, 4;
	add.s64 	%rd8, %rd1, %rd7;
	st.local.u32 	[%rd8], %r51;
	shr.u32 	%r12, %r207, 1;
	add.s32 	%r208, %r208, 1;
	setp.lt.u32 	%p5, %r207, 2;
	mov.u32 	%r207, %r12;
	@%p5 bra 	$L__BB0_5;
	bra.uni 	$L__BB0_4;
$L__BB0_5:
	setp.lt.s32 	%p6, %r208, 1;
	mov.b32 	%r221, 0;
	@%p6 bra 	$L__BB0_20;
	and.b32  	%r7, %r208, 15;
	setp.lt.u32 	%p7, %r208, 16;
	mov.b32 	%r221, 0;
	mov.u32 	%r216, %r208;
	@%p7 bra 	$L__BB0_10;
	add.s32 	%r210, %r208, -8;
	and.b32  	%r56, %r208, -16;
	neg.s32 	%r209, %r56;
	mov.b32 	%r221, 0;
$L__BB0_8:
	.pragma "nounroll";
	add.s32 	%r57, %r210, 7;
	mul.lo.s32 	%r58, %r221, 10;
	mul.wide.u32 	%rd9, %r57, 4;
	add.s64 	%rd10, %rd1, %rd9;
	ld.local.u32 	%r59, [%rd10];
	setp.eq.s32 	%p8, %r59, 0;
	selp.u32 	%r60, 1, 0, %p8;
	or.b32  	%r61, %r58, %r60;
	add.s32 	%r62, %r210, 6;
	mul.lo.s32 	%r63, %r61, 10;
	mul.wide.u32 	%rd11, %r62, 4;
	add.s64 	%rd12, %rd1, %rd11;
	ld.local.u32 	%r64, [%rd12];
	setp.eq.s32 	%p9, %r64, 0;
	selp.u32 	%r65, 1, 0, %p9;
	or.b32  	%r66, %r63, %r65;
	add.s32 	%r67, %r210, 5;
	mul.lo.s32 	%r68, %r66, 10;
	mul.wide.u32 	%rd13, %r67, 4;
	add.s64 	%rd14, %rd1, %rd13;
	ld.local.u32 	%r69, [%rd14];
	setp.eq.s32 	%p10, %r69, 0;
	selp.u32 	%r70, 1, 0, %p10;
	or.b32  	%r71, %r68, %r70;
	add.s32 	%r72, %r210, 4;
	mul.lo.s32 	%r73, %r71, 10;
	mul.wide.u32 	%rd15, %r72, 4;
	add.s64 	%rd16, %rd1, %rd15;
	ld.local.u32 	%r74, [%rd16];
	setp.eq.s32 	%p11, %r74, 0;
	selp.u32 	%r75, 1, 0, %p11;
	or.b32  	%r76, %r73, %r75;
	add.s32 	%r77, %r210, 3;
	mul.lo.s32 	%r78, %r76, 10;
	mul.wide.u32 	%rd17, %r77, 4;
	add.s64 	%rd18, %rd1, %rd17;
	ld.local.u32 	%r79, [%rd18];
	setp.eq.s32 	%p12, %r79, 0;
	selp.u32 	%r80, 1, 0, %p12;
	or.b32  	%r81, %r78, %r80;
	add.s32 	%r82, %r210, 2;
	mul.lo.s32 	%r83, %r81, 10;
	mul.wide.u32 	%rd19, %r82, 4;
	add.s64 	%rd20, %rd1, %rd19;
	ld.local.u32 	%r84, [%rd20];
	setp.eq.s32 	%p13, %r84, 0;
	selp.u32 	%r85, 1, 0, %p13;
	or.b32  	%r86, %r83, %r85;
	add.s32 	%r87, %r210, 1;
	mul.lo.s32 	%r88, %r86, 10;
	mul.wide.u32 	%rd21, %r87, 4;
	add.s64 	%rd22, %rd1, %rd21;
	ld.local.u32 	%r89, [%rd22];
	setp.eq.s32 	%p14, %r89, 0;
	selp.u32 	%r90, 1, 0, %p14;
	or.b32  	%r91, %r88, %r90;
	add.s32 	%r92, %r210, -8;
	mul.lo.s32 	%r93, %r91, 10;
	mul.wide.u32 	%rd23, %r210, 4;
	add.s64 	%rd24, %rd1, %rd23;
	ld.local.u32 	%r94, [%rd24];
	setp.eq.s32 	%p15, %r94, 0;
	selp.u32 	%r95, 1, 0, %p15;
	or.b32  	%r96, %r93, %r95;
	add.s32 	%r97, %r210, -1;
	mul.lo.s32 	%r98, %r96, 10;
	mul.wide.u32 	%rd25, %r97, 4;
	add.s64 	%rd26, %rd1, %rd25;
	ld.local.u32 	%r99, [%rd26];
	setp.eq.s32 	%p16, %r99, 0;
	selp.u32 	%r100, 1, 0, %p16;
	or.b32  	%r101, %r98, %r100;
	add.s32 	%r102, %r210, -2;
	mul.lo.s32 	%r103, %r101, 10;
	mul.wide.u32 	%rd27, %r102, 4;
	add.s64 	%rd28, %rd1, %rd27;
	ld.local.u32 	%r104, [%rd28];
	setp.eq.s32 	%p17, %r104, 0;
	selp.u32 	%r105, 1, 0, %p17;
	or.b32  	%r106, %r103, %r105;
	add.s32 	%r107, %r210, -3;
	mul.lo.s32 	%r108, %r106, 10;
	mul.wide.u32 	%rd29, %r107, 4;
	add.s64 	%rd30, %rd1, %rd29;
	ld.local.u32 	%r109, [%rd30];
	setp.eq.s32 	%p18, %r109, 0;
	selp.u32 	%r110, 1, 0, %p18;
	or.b32  	%r111, %r108, %r110;
	add.s32 	%r112, %r210, -4;
	mul.lo.s32 	%r113, %r111, 10;
	mul.wide.u32 	%rd31, %r112, 4;
	add.s64 	%rd32, %rd1, %rd31;
	ld.local.u32 	%r114, [%rd32];
	setp.eq.s32 	%p19, %r114, 0;
	selp.u32 	%r115, 1, 0, %p19;
	or.b32  	%r116, %r113, %r115;
	add.s32 	%r117, %r210, -5;
	mul.lo.s32 	%r118, %r116, 10;
	mul.wide.u32 	%rd33, %r117, 4;
	add.s64 	%rd34, %rd1, %rd33;
	ld.local.u32 	%r119, [%rd34];
	setp.eq.s32 	%p20, %r119, 0;
	selp.u32 	%r120, 1, 0, %p20;
	or.b32  	%r121, %r118, %r120;
	add.s32 	%r122, %r210, -6;
	mul.lo.s32 	%r123, %r121, 10;
	mul.wide.u32 	%rd35, %r122, 4;
	add.s64 	%rd36, %rd1, %rd35;
	ld.local.u32 	%r124, [%rd36];
	setp.eq.s32 	%p21, %r124, 0;
	selp.u32 	%r125, 1, 0, %p21;
	or.b32  	%r126, %r123, %r125;
	add.s32 	%r127, %r210, -7;
	mul.lo.s32 	%r128, %r126, 10;
	mul.wide.u32 	%rd37, %r127, 4;
	add.s64 	%rd38, %rd1, %rd37;
	ld.local.u32 	%r129, [%rd38];
	setp.eq.s32 	%p22, %r129, 0;
	selp.u32 	%r130, 1, 0, %p22;
	or.b32  	%r131, %r128, %r130;
	mul.lo.s32 	%r132, %r131, 10;
	mul.wide.u32 	%rd39, %r92, 4;
	add.s64 	%rd40, %rd1, %rd39;
	ld.local.u32 	%r133, [%rd40];
	setp.eq.s32 	%p23, %r133, 0;
	selp.u32 	%r134, 1, 0, %p23;
	or.b32  	%r221, %r132, %r134;
	add.s32 	%r210, %r210, -16;
	add.s32 	%r209, %r209, 16;
	setp.ne.s32 	%p24, %r209, 0;
	@%p24 bra 	$L__BB0_8;
	add.s32 	%r216, %r210, 8;
$L__BB0_10:
	setp.eq.s32 	%p25, %r7, 0;
	@%p25 bra 	$L__BB0_20;
	and.b32  	%r24, %r208, 7;
	setp.lt.u32 	%p26, %r7, 8;
	@%p26 bra 	$L__BB0_13;
	add.s32 	%r136, %r216, -1;
	mul.lo.s32 	%r137, %r221, 10;
	mul.wide.u32 	%rd41, %r136, 4;
	add.s64 	%rd42, %rd1, %rd41;
	ld.local.u32 	%r138, [%rd42];
	setp.eq.s32 	%p27, %r138, 0;
	selp.u32 	%r139, 1, 0, %p27;
	or.b32  	%r140, %r137, %r139;
	add.s32 	%r141, %r216, -2;
	mul.lo.s32 	%r142, %r140, 10;
	mul.wide.u32 	%rd43, %r141, 4;
	add.s64 	%rd44, %rd1, %rd43;
	ld.local.u32 	%r143, [%rd44];
	setp.eq.s32 	%p28, %r143, 0;
	selp.u32 	%r144, 1, 0, %p28;
	or.b32  	%r145, %r142, %r144;
	add.s32 	%r146, %r216, -3;
	mul.lo.s32 	%r147, %r145, 10;
	mul.wide.u32 	%rd45, %r146, 4;
	add.s64 	%rd46, %rd1, %rd45;
	ld.local.u32 	%r148, [%rd46];
	setp.eq.s32 	%p29, %r148, 0;
	selp.u32 	%r149, 1, 0, %p29;
	or.b32  	%r150, %r147, %r149;
	add.s32 	%r151, %r216, -4;
	mul.lo.s32 	%r152, %r150, 10;
	mul.wide.u32 	%rd47, %r151, 4;
	add.s64 	%rd48, %rd1, %rd47;
	ld.local.u32 	%r153, [%rd48];
	setp.eq.s32 	%p30, %r153, 0;
	selp.u32 	%r154, 1, 0, %p30;
	or.b32  	%r155, %r152, %r154;
	add.s32 	%r156, %r216, -5;
	mul.lo.s32 	%r157, %r155, 10;
	mul.wide.u32 	%rd49, %r156, 4;
	add.s64 	%rd50, %rd1, %rd49;
	ld.local.u32 	%r158, [%rd50];
	setp.eq.s32 	%p31, %r158, 0;
	selp.u32 	%r159, 1, 0, %p31;
	or.b32  	%r160, %r157, %r159;
	add.s32 	%r161, %r216, -6;
	mul.lo.s32 	%r162, %r160, 10;
	mul.wide.u32 	%rd51, %r161, 4;
	add.s64 	%rd52, %rd1, %rd51;
	ld.local.u32 	%r163, [%rd52];
	setp.eq.s32 	%p32, %r163, 0;
	selp.u32 	%r164, 1, 0, %p32;
	or.b32  	%r165, %r162, %r164;
	add.s32 	%r166, %r216, -7;
	mul.lo.s32 	%r167, %r165, 10;
	mul.wide.u32 	%rd53, %r166, 4;
	add.s64 	%rd54, %rd1, %rd53;
	ld.local.u32 	%r168, [%rd54];
	setp.eq.s32 	%p33, %r168, 0;
	selp.u32 	%r169, 1, 0, %p33;
	or.b32  	%r170, %r167, %r169;
	add.s32 	%r216, %r216, -8;
	mul.lo.s32 	%r171, %r170, 10;
	mul.wide.u32 	%rd55, %r216, 4;
	add.s64 	%rd56, %rd1, %rd55;
	ld.local.u32 	%r172, [%rd56];
	setp.eq.s32 	%p34, %r172, 0;
	selp.u32 	%r173, 1, 0, %p34;
	or.b32  	%r221, %r171, %r173;
$L__BB0_13:
	setp.eq.s32 	%p35, %r24, 0;
	@%p35 bra 	$L__BB0_20;
	and.b32  	%r30, %r208, 3;
	setp.lt.u32 	%p36, %r24, 4;
	@%p36 bra 	$L__BB0_16;
	add.s32 	%r175, %r216, -1;
	mul.lo.s32 	%r176, %r221, 10;
	mul.wide.u32 	%rd57, %r175, 4;
	add.s64 	%rd58, %rd1, %rd57;
	ld.local.u32 	%r177, [%rd58];
	setp.eq.s32 	%p37, %r177, 0;
	selp.u32 	%r178, 1, 0, %p37;
	or.b32  	%r179, %r176, %r178;
	add.s32 	%r180, %r216, -2;
	mul.lo.s32 	%r181, %r179, 10;
	mul.wide.u32 	%rd59, %r180, 4;
	add.s64 	%rd60, %rd1, %rd59;
	ld.local.u32 	%r182, [%rd60];
	setp.eq.s32 	%p38, %r182, 0;
	selp.u32 	%r183, 1, 0, %p38;
	or.b32  	%r184, %r181, %r183;
	add.s32 	%r185, %r216, -3;
	mul.lo.s32 	%r186, %r184, 10;
	mul.wide.u32 	%rd61, %r185, 4;
	add.s64 	%rd62, %rd1, %rd61;
	ld.local.u32 	%r187, [%rd62];
	setp.eq.s32 	%p39, %r187, 0;
	selp.u32 	%r188, 1, 0, %p39;
	or.b32  	%r189, %r186, %r188;
	add.s32 	%r216, %r216, -4;
	mul.lo.s32 	%r190, %r189, 10;
	mul.wide.u32 	%rd63, %r216, 4;
	add.s64 	%rd64, %rd1, %rd63;
	ld.local.u32 	%r191, [%rd64];
	setp.eq.s32 	%p40, %r191, 0;
	selp.u32 	%r192, 1, 0, %p40;
	or.b32  	%r221, %r190, %r192;
$L__BB0_16:
	setp.eq.s32 	%p41, %r30, 0;
	@%p41 bra 	$L__BB0_20;
	add.s32 	%r193, %r216, -1;
	mul.lo.s32 	%r194, %r221, 10;
	mul.wide.u32 	%rd65, %r193, 4;
	add.s64 	%rd66, %rd1, %rd65;
	ld.local.u32 	%r195, [%rd66];
	setp.eq.s32 	%p42, %r195, 0;
	selp.u32 	%r196, 1, 0, %p42;
	or.b32  	%r221, %r194, %r196;
	setp.eq.s32 	%p43, %r30, 1;
	@%p43 bra 	$L__BB0_20;
	add.s32 	%r197, %r216, -2;
	mul.lo.s32 	%r198, %r221, 10;
	mul.wide.u32 	%rd67, %r197, 4;
	add.s64 	%rd68, %rd1, %rd67;
	ld.local.u32 	%r199, [%rd68];
	setp.eq.s32 	%p44, %r199, 0;
	selp.u32 	%r200, 1, 0, %p44;
	or.b32  	%r221, %r198, %r200;
	setp.eq.s32 	%p45, %r30, 2;
	@%p45 bra 	$L__BB0_20;
	add.s32 	%r201, %r216, -3;
	mul.lo.s32 	%r202, %r221, 10;
	mul.wide.u32 	%rd69, %r201, 4;
	add.s64 	%rd70, %rd1, %rd69;
	ld.local.u32 	%r203, [%rd70];
	setp.eq.s32 	%p46, %r203, 0;
	selp.u32 	%r204, 1, 0, %p46;
	or.b32  	%r221, %r202, %r204;
$L__BB0_20:
	st.global.u32 	[%rd3], %r221;
	add.s32 	%r205, %r4, 1;
	setp.ne.s32 	%p47, %r4, %r3;
	@%p47 bra 	$L__BB0_2;
$L__BB0_21:
	ret;

}


// ===== COMPILED SASS (sm_100) =====

	.target	sm_100

	.elftype	@"ET_EXEC"


//--------------------- .note.nv.tkinfo           --------------------------
	.section	.note.nv.tkinfo,"",@"SHT_NOTE"
	.sectionflags	@"SHF_NOTE_NV_TKINFO"
	.tkinfo
        /*0018*/ 	.word	0x00000002
        /*0030*/ 	.string	""
        /*0030*/ 	.string	"ptxas"
        /*0030*/ 	.string	"Cuda compilation tools, release 13.0, V13.0.88"
        /*0030*/ 	.string	"Build cuda_13.0.r13.0/compiler.36424714_0"
        /*0030*/ 	.string	"-arch sm_100 -m 64 "



//--------------------- .note.nv.cuinfo           --------------------------
	.section	.note.nv.cuinfo,"",@"SHT_NOTE"
	.sectionflags	@"SHF_NOTE_NV_CUINFO"
        /*0018*/ 	.short	0x0002
        /*001a*/ 	.short	0x0064
        /*001c*/ 	.short	0x0082
	.zero		2


//--------------------- .nv.info                  --------------------------
	.section	.nv.info,"",@"SHT_CUDA_INFO"
	.align	4


	//----- nvinfo : EIATTR_REGCOUNT
	.align		4
        /*0000*/ 	.byte	0x04, 0x2f
        /*0002*/ 	.short	(.L_1 - .L_0)
	.align		4
.L_0:
        /*0004*/ 	.word	index@(_Z18modfiyMatrixKernelPiii)
        /*0008*/ 	.word	0x0000001f


	//----- nvinfo : EIATTR_FRAME_SIZE
	.align		4
.L_1:
        /*000c*/ 	.byte	0x04, 0x11
        /*000e*/ 	.short	(.L_3 - .L_2)
	.align		4
.L_2:
        /*0010*/ 	.word	index@(_Z18modfiyMatrixKernelPiii)
        /*0014*/ 	.word	0x00000080


	//----- nvinfo : EIATTR_MIN_STACK_SIZE
	.align		4
.L_3:
        /*0018*/ 	.byte	0x04, 0x12
        /*001a*/ 	.short	(.L_5 - .L_4)
	.align		4
.L_4:
        /*001c*/ 	.word	index@(_Z18modfiyMatrixKernelPiii)
        /*0020*/ 	.word	0x00000080
.L_5:


//--------------------- .nv.compat                --------------------------
	.section	.nv.compat,"",@"SHT_CUDA_COMPAT_INFO"
	.align	4
        /*0000*/ 	.byte	0x02, 0x09, 0x00, 0x00, 0x02, 0x02, 0x01, 0x00, 0x02, 0x05, 0x05, 0x00, 0x03, 0x07, 0x01, 0x01
        /*0010*/ 	.byte	0x02, 0x03, 0x00, 0x00, 0x02, 0x06, 0x01, 0x00, 0x04, 0x0b, 0x08, 0x00, 0x09, 0x00, 0x00, 0x00
        /*0020*/ 	.byte	0x00, 0x00, 0x00, 0x00


//--------------------- .nv.info._Z18modfiyMatrixKernelPiii --------------------------
	.section	.nv.info._Z18modfiyMatrixKernelPiii,"",@"SHT_CUDA_INFO"
	.sectionflags	@""
	.align	4


	//----- nvinfo : EIATTR_CUDA_API_VERSION
	.align		4
        /*0000*/ 	.byte	0x04, 0x37
        /*0002*/ 	.short	(.L_7 - .L_6)
.L_6:
        /*0004*/ 	.word	0x00000082


	//----- nvinfo : EIATTR_KPARAM_INFO
	.align		4
.L_7:
        /*0008*/ 	.byte	0x04, 0x17
        /*000a*/ 	.short	(.L_9 - .L_8)
.L_8:
        /*000c*/ 	.word	0x00000000
        /*0010*/ 	.short	0x0002
        /*0012*/ 	.short	0x000c
        /*0014*/ 	.byte	0x00, 0xf0, 0x11, 0x00


	//----- nvinfo : EIATTR_KPARAM_INFO
	.align		4
.L_9:
        /*0018*/ 	.byte	0x04, 0x17
        /*001a*/ 	.short	(.L_11 - .L_10)
.L_10:
        /*001c*/ 	.word	0x00000000
        /*0020*/ 	.short	0x0001
        /*0022*/ 	.short	0x0008
        /*0024*/ 	.byte	0x00, 0xf0, 0x11, 0x00


	//----- nvinfo : EIATTR_KPARAM_INFO
	.align		4
.L_11:
        /*0028*/ 	.byte	0x04, 0x17
        /*002a*/ 	.short	(.L_13 - .L_12)
.L_12:
        /*002c*/ 	.word	0x00000000
        /*0030*/ 	.short	0x0000
        /*0032*/ 	.short	0x0000
        /*0034*/ 	.byte	0x00, 0xf5, 0x21, 0x00


	//----- nvinfo : EIATTR_SPARSE_MMA_MASK
	.align		4
.L_13:
        /*0038*/ 	.byte	0x03, 0x50
        /*003a*/ 	.short	0x0000


	//----- nvinfo : EIATTR_MAXREG_COUNT
	.align		4
        /*003c*/ 	.byte	0x03, 0x1b
        /*003e*/ 	.short	0x00ff


	//----- nvinfo : EIATTR_MERCURY_ISA_VERSION
	.align		4
        /*0040*/ 	.byte	0x03, 0x5f
        /*0042*/ 	.short	0x0101


	//----- nvinfo : EIATTR_VRC_CTA_INIT_COUNT
	.align		4
        /*0044*/ 	.byte	0x02, 0x4a
	.zero		1
	.zero		1


	//----- nvinfo : EIATTR_EXIT_INSTR_OFFSETS
	.align		4
        /*0048*/ 	.byte	0x04, 0x1c
        /*004a*/ 	.short	(.L_15 - .L_14)


	//   ....[0]....
.L_14:
        /*004c*/ 	.word	0x000000a0


	//   ....[1]....
        /*0050*/ 	.word	0x00001070


	//----- nvinfo : EIATTR_CRS_STACK_SIZE
	.align		4
.L_15:
        /*0054*/ 	.byte	0x04, 0x1e
        /*0056*/ 	.short	(.L_17 - .L_16)
.L_16:
        /*0058*/ 	.word	0x00000000


	//----- nvinfo : EIATTR_CBANK_PARAM_SIZE
	.align		4
.L_17:
        /*005c*/ 	.byte	0x03, 0x19
        /*005e*/ 	.short	0x0010


	//----- nvinfo : EIATTR_PARAM_CBANK
	.align		4
        /*0060*/ 	.byte	0x04, 0x0a
        /*0062*/ 	.short	(.L_19 - .L_18)
	.align		4
.L_18:
        /*0064*/ 	.word	index@(.nv.constant0._Z18modfiyMatrixKernelPiii)
        /*0068*/ 	.short	0x0380
        /*006a*/ 	.short	0x0010


	//----- nvinfo : EIATTR_SW_WAR
	.align		4
.L_19:
        /*006c*/ 	.byte	0x04, 0x36
        /*006e*/ 	.short	(.L_21 - .L_20)
.L_20:
        /*0070*/ 	.word	0x00000008
.L_21:


//--------------------- .nv.callgraph             --------------------------
	.section	.nv.callgraph,"",@"SHT_CUDA_CALLGRAPH"
	.align	4
	.sectionentsize	8
	.align		4
        /*0000*/ 	.word	0x00000000
	.align		4
        /*0004*/ 	.word	0xffffffff
	.align		4
        /*0008*/ 	.word	0x00000000
	.align		4
        /*000c*/ 	.word	0xfffffffe
	.align		4
        /*0010*/ 	.word	0x00000000
	.align		4
        /*0014*/ 	.word	0xfffffffd
	.align		4
        /*0018*/ 	.word	0x00000000
	.align		4
        /*001c*/ 	.word	0xfffffffc


//--------------------- .text._Z18modfiyMatrixKernelPiii --------------------------
	.section	.text._Z18modfiyMatrixKernelPiii,"ax",@progbits
	.align	128
        .global         _Z18modfiyMatrixKernelPiii
        .type           _Z18modfiyMatrixKernelPiii,@function
        .size           _Z18modfiyMatrixKernelPiii,(.L_x_15 - _Z18modfiyMatrixKernelPiii)
        .other          _Z18modfiyMatrixKernelPiii,@"STO_CUDA_ENTRY STV_DEFAULT"
_Z18modfiyMatrixKernelPiii:
.text._Z18modfiyMatrixKernelPiii:
[----:B------:R-:W0:Y:S01]  /*0000*/  LDC R1, c[0x0][0x37c] ;  /* 0x0000df00ff017b82 */ /* 0x000e220000000800 */
[----:B------:R-:W1:Y:S07]  /*0010*/  S2R R0, SR_TID.X ;  /* 0x0000000000007919 */ /* 0x000e6e0000002100 */
[----:B------:R-:W1:Y:S01]  /*0020*/  S2UR UR4, SR_CTAID.X ;  /* 0x00000000000479c3 */ /* 0x000e620000002500 */
[----:B0-----:R-:W-:-:S07]  /*0030*/  VIADD R1, R1, 0xffffff80 ;  /* 0xffffff8001017836 */ /* 0x001fce0000000000 */
[----:B------:R-:W1:Y:S08]  /*0040*/  LDC R5, c[0x0][0x360] ;  /* 0x0000d800ff057b82 */ /* 0x000e700000000800 */
[----:B------:R-:W0:Y:S01]  /*0050*/  LDC.64 R2, c[0x0][0x388] ;  /* 0x0000e200ff027b82 */ /* 0x000e220000000a00 */
[----:B-1----:R-:W-:-:S04]  /*0060*/  IMAD R5, R5, UR4, R0 ;  /* 0x0000000405057c24 */ /* 0x002fc8000f8e0200 */
[----:B------:R-:W-:Y:S01]  /*0070*/  VIADD R5, R5, 0x1 ;  /* 0x0000000105057836 */ /* 0x000fe20000000000 */
[----:B0-----:R-:W-:-:S04]  /*0080*/  ISETP.GE.AND P0, PT, R3, 0x3, PT ;  /* 0x000000030300780c */ /* 0x001fc80003f06270 */
[----:B------:R-:W-:-:S13]  /*0090*/  ISETP.GE.OR P0, PT, R5, R2, !P0 ;  /* 0x000000020500720c */ /* 0x000fda0004706670 */
[----:B------:R-:W-:Y:S05]  /*00a0*/  @P0 EXIT ;  /* 0x000000000000094d */ /* 0x000fea0003800000 */
[----:B------:R-:W-:Y:S01]  /*00b0*/  VIADD R0, R3, 0xfffffffe ;  /* 0xfffffffe03007836 */ /* 0x000fe20000000000 */
[----:B------:R-:W0:Y:S01]  /*00c0*/  LDCU.64 UR6, c[0x0][0x358] ;  /* 0x00006b00ff0677ac */ /* 0x000e220008000a00 */
[----:B------:R-:W-:-:S05]  /*00d0*/  UMOV UR4, 0x1 ;  /* 0x0000000100047882 */ /* 0x000fca0000000000 */
.L_x_13:
[----:B-1----:R-:W1:Y:S08]  /*00e0*/  LDC R4, c[0x0][0x38c] ;  /* 0x0000e300ff047b82 */ /* 0x002e700000000800 */
[----:B------:R-:W2:Y:S01]  /*00f0*/  LDC.64 R2, c[0x0][0x380] ;  /* 0x0000e000ff027b82 */ /* 0x000ea20000000a00 */
[----:B-1----:R-:W-:-:S04]  /*0100*/  IMAD R7, R5, R4, UR4 ;  /* 0x0000000405077e24 */ /* 0x002fc8000f8e0204 */
[----:B--2---:R-:W-:-:S05]  /*0110*/  IMAD.WIDE R2, R7, 0x4, R2 ;  /* 0x0000000407027825 */ /* 0x004fca00078e0202 */
[----:B0-----:R-:W2:Y:S01]  /*0120*/  LDG.E R6, desc[UR6][R2.64] ;  /* 0x0000000602067981 */ /* 0x001ea2000c1e1900 */
[----:B------:R-:W-:Y:S01]  /*0130*/  ISETP.NE.AND P0, PT, R0, UR4, PT ;  /* 0x0000000400007c0c */ /* 0x000fe2000bf05270 */
[----:B------:R-:W-:Y:S01]  /*0140*/  BSSY.RECONVERGENT B0, `(.L_x_0) ;  /* 0x000000c000007945 */ /* 0x000fe20003800200 */
[----:B------:R-:W-:Y:S01]  /*0150*/  IMAD.MOV.U32 R4, RZ, RZ, RZ ;  /* 0x000000ffff047224 */ /* 0x000fe200078e00ff */
[----:B--2---:R-:W-:-:S13]  /*0160*/  ISETP.GE.AND P1, PT, R6, 0x1, PT ;  /* 0x000000010600780c */ /* 0x004fda0003f26270 */
[----:B------:R-:W-:Y:S05]  /*0170*/  @!P1 BRA `(.L_x_1) ;  /* 0x0000000000209947 */ /* 0x000fea0003800000 */
[----:B------:R-:W-:-:S07]  /*0180*/  IMAD.MOV.U32 R4, RZ, RZ, RZ ;  /* 0x000000ffff047224 */ /* 0x000fce00078e00ff */
.L_x_2:
[----:B------:R-:W-:Y:S02]  /*0190*/  LOP3.LUT R7, R6, 0x1, RZ, 0xc0, !PT ;  /* 0x0000000106077812 */ /* 0x000fe400078ec0ff */
[C---:B------:R-:W-:Y:S01]  /*01a0*/  LEA R8, R4.reuse, R1, 0x2 ;  /* 0x0000000104087211 */ /* 0x040fe200078e10ff */
[----:B------:R-:W-:Y:S01]  /*01b0*/  VIADD R4, R4, 0x1 ;  /* 0x0000000104047836 */ /* 0x000fe20000000000 */
[----:B------:R-:W-:Y:S02]  /*01c0*/  ISETP.GE.U32.AND P1, PT, R6, 0x2, PT ;  /* 0x000000020600780c */ /* 0x000fe40003f26070 */
[----:B------:R-:W-:Y:S01]  /*01d0*/  SHF.R.U32.HI R6, RZ, 0x1, R6 ;  /* 0x00000001ff067819 */ /* 0x000fe20000011606 */
[----:B------:R0:W-:Y:S10]  /*01e0*/  STL [R8], R7 ;  /* 0x0000000708007387 */ /* 0x0001f40000100800 */
[----:B0-----:R-:W-:Y:S05]  /*01f0*/  @P1 BRA `(.L_x_2) ;  /* 0xfffffffc00e41947 */ /* 0x001fea000383ffff */
.L_x_1:
[----:B------:R-:W-:Y:S05]  /*0200*/  BSYNC.RECONVERGENT B0 ;  /* 0x0000000000007941 */ /* 0x000fea0003800200 */
.L_x_0:
[----:B------:R-:W-:Y:S01]  /*0210*/  ISETP.GE.AND P1, PT, R4, 0x1, PT ;  /* 0x000000010400780c */ /* 0x000fe20003f26270 */
[----:B------:R-:W-:Y:S01]  /*0220*/  UIADD3 UR4, UPT, UPT, UR4, 0x1, URZ ;  /* 0x0000000104047890 */ /* 0x000fe2000fffe0ff */
[----:B------:R-:W-:Y:S01]  /*0230*/  BSSY.RECONVERGENT B0, `(.L_x_3) ;  /* 0x00000e1000007945 */ /* 0x000fe20003800200 */
[----:B------:R-:W-:-:S10]  /*0240*/  IMAD.MOV.U32 R7, RZ, RZ, RZ ;  /* 0x000000ffff077224 */ /* 0x000fd400078e00ff */
[----:B------:R-:W-:Y:S05]  /*0250*/  @!P1 BRA `(.L_x_4) ;  /* 0x0000000c00789947 */ /* 0x000fea0003800000 */
[C---:B------:R-:W-:Y:S01]  /*0260*/  ISETP.GE.U32.AND P1, PT, R4.reuse, 0x10, PT ;  /* 0x000000100400780c */ /* 0x040fe20003f26070 */
[----:B------:R-:W-:Y:S01]  /*0270*/  BSSY.RECONVERGENT B1, `(.L_x_5) ;  /* 0x000006f000017945 */ /* 0x000fe20003800200 */
[----:B------:R-:W-:Y:S01]  /*0280*/  LOP3.LUT R25, R4, 0xf, RZ, 0xc0, !PT ;  /* 0x0000000f04197812 */ /* 0x000fe200078ec0ff */
[----:B------:R-:W-:Y:S02]  /*0290*/  IMAD.MOV.U32 R7, RZ, RZ, RZ ;  /* 0x000000ffff077224 */ /* 0x000fe400078e00ff */
[----:B------:R-:W-:-:S08]  /*02a0*/  IMAD.MOV.U32 R6, RZ, RZ, R4 ;  /* 0x000000ffff067224 */ /* 0x000fd000078e0004 */
[----:B------:R-:W-:Y:S05]  /*02b0*/  @!P1 BRA `(.L_x_6) ;  /* 0x0000000400a89947 */ /* 0x000fea0003800000 */
[C---:B------:R-:W-:Y:S01]  /*02c0*/  LOP3.LUT R8, R4.reuse, 0xfffffff0, RZ, 0xc0, !PT ;  /* 0xfffffff004087812 */ /* 0x040fe200078ec0ff */
[----:B------:R-:W-:Y:S01]  /*02d0*/  BSSY.RECONVERGENT B2, `(.L_x_7) ;  /* 0x0000067000027945 */ /* 0x000fe20003800200 */
[----:B------:R-:W-:Y:S01]  /*02e0*/  IADD3 R6, PT, PT, R4, -0x8, RZ ;  /* 0xfffffff804067810 */ /* 0x000fe20007ffe0ff */
[----:B------:R-:W-:Y:S02]  /*02f0*/  IMAD.MOV.U32 R7, RZ, RZ, RZ ;  /* 0x000000ffff077224 */ /* 0x000fe400078e00ff */
[----:B------:R-:W-:-:S07]  /*0300*/  IMAD.MOV R8, RZ, RZ, -R8 ;  /* 0x000000ffff087224 */ /* 0x000fce00078e0a08 */
.L_x_8:
[C---:B------:R-:W-:Y:S02]  /*0310*/  VIADD R10, R6.reuse, 0x7 ;  /* 0x00000007060a7836 */ /* 0x040fe40000000000 */
[C---:B------:R-:W-:Y:S02]  /*0320*/  VIADD R12, R6.reuse, 0x6 ;  /* 0x00000006060c7836 */ /* 0x040fe40000000000 */
[----:B------:R-:W-:Y:S01]  /*0330*/  VIADD R14, R6, 0x5 ;  /* 0x00000005060e7836 */ /* 0x000fe20000000000 */
[----:B------:R-:W-:Y:S01]  /*0340*/  LEA R10, R10, R1, 0x2 ;  /* 0x000000010a0a7211 */ /* 0x000fe200078e10ff */
[--C-:B------:R-:W-:Y:S02]  /*0350*/  IMAD R12, R12, 0x4, R1.reuse ;  /* 0x000000040c0c7824 */ /* 0x100fe400078e0201 */
[----:B------:R-:W-:Y:S02]  /*0360*/  VIADD R16, R6, 0x4 ;  /* 0x0000000406107836 */ /* 0x000fe40000000000 */
[----:B------:R0:W2:Y:S01]  /*0370*/  LDL R21, [R10] ;  /* 0x000000000a157983 */ /* 0x0000a20000100800 */
[----:B------:R-:W-:Y:S01]  /*0380*/  IMAD R14, R14, 0x4, R1 ;  /* 0x000000040e0e7824 */ /* 0x000fe200078e0201 */
[----:B------:R-:W-:-:S02]  /*0390*/  IADD3 R18, PT, PT, R6, 0x3, RZ ;  /* 0x0000000306127810 */ /* 0x000fc40007ffe0ff */
[----:B------:R1:W3:Y:S01]  /*03a0*/  LDL R22, [R12] ;  /* 0x000000000c167983 */ /* 0x0002e20000100800 */
[--C-:B------:R-:W-:Y:S02]  /*03b0*/  IMAD R16, R16, 0x4, R1.reuse ;  /* 0x0000000410107824 */ /* 0x100fe400078e0201 */
[----:B------:R-:W-:Y:S01]  /*03c0*/  VIADD R26, R6, 0x2 ;  /* 0x00000002061a7836 */ /* 0x000fe20000000000 */
[----:B------:R4:W5:Y:S01]  /*03d0*/  LDL R23, [R14] ;  /* 0x000000000e177983 */ /* 0x0009620000100800 */
[----:B------:R-:W-:-:S03]  /*03e0*/  IMAD R20, R18, 0x4, R1 ;  /* 0x0000000412147824 */ /* 0x000fc600078e0201 */
[----:B------:R-:W5:Y:S01]  /*03f0*/  LDL R24, [R16] ;  /* 0x0000000010187983 */ /* 0x000f620000100800 */
[----:B------:R-:W-:Y:S01]  /*0400*/  VIADD R18, R6, 0x1 ;  /* 0x0000000106127836 */ /* 0x000fe20000000000 */
[----:B------:R-:W-:Y:S02]  /*0410*/  LEA R19, R26, R1, 0x2 ;  /* 0x000000011a137211 */ /* 0x000fe400078e10ff */
[----:B------:R-:W5:Y:S01]  /*0420*/  LDL R20, [R20] ;  /* 0x0000000014147983 */ /* 0x000f620000100800 */
[--C-:B------:R-:W-:Y:S02]  /*0430*/  IMAD R18, R18, 0x4, R1.reuse ;  /* 0x0000000412127824 */ /* 0x100fe400078e0201 */
[C---:B0-----:R-:W-:Y:S01]  /*0440*/  VIADD R10, R6.reuse, 0xffffffff ;  /* 0xffffffff060a7836 */ /* 0x041fe20000000000 */
[----:B------:R-:W5:Y:S01]  /*0450*/  LDL R19, [R19] ;  /* 0x0000000013137983 */ /* 0x000f620000100800 */
[----:B------:R-:W-:-:S03]  /*0460*/  IMAD R17, R6, 0x4, R1 ;  /* 0x0000000406117824 */ /* 0x000fc600078e0201 */
[----:B------:R-:W5:Y:S01]  /*0470*/  LDL R18, [R18] ;  /* 0x0000000012127983 */ /* 0x000f620000100800 */
[----:B-1----:R-:W-:Y:S01]  /*0480*/  VIADD R12, R6, 0xfffffffe ;  /* 0xfffffffe060c7836 */ /* 0x002fe20000000000 */
[----:B------:R-:W-:Y:S01]  /*0490*/  LEA R10, R10, R1, 0x2 ;  /* 0x000000010a0a7211 */ /* 0x000fe200078e10ff */
[----:B----4-:R-:W-:Y:S01]  /*04a0*/  VIADD R14, R6, 0xfffffffd ;  /* 0xfffffffd060e7836 */ /* 0x010fe20000000000 */
[----:B------:R-:W4:Y:S01]  /*04b0*/  LDL R17, [R17] ;  /* 0x0000000011117983 */ /* 0x000f220000100800 */
[----:B------:R-:W-:-:S03]  /*04c0*/  IMAD R15, R12, 0x4, R1 ;  /* 0x000000040c0f7824 */ /* 0x000fc600078e0201 */
[----:B------:R0:W4:Y:S01]  /*04d0*/  LDL R16, [R10] ;  /* 0x000000000a107983 */ /* 0x0001220000100800 */
[--C-:B------:R-:W-:Y:S01]  /*04e0*/  IMAD R14, R14, 0x4, R1.reuse ;  /* 0x000000040e0e7824 */ /* 0x100fe200078e0201 */
[C---:B------:R-:W-:Y:S01]  /*04f0*/  IADD3 R26, PT, PT, R6.reuse, -0x5, RZ ;  /* 0xfffffffb061a7810 */ /* 0x040fe20007ffe0ff */
[----:B------:R-:W-:Y:S01]  /*0500*/  VIADD R12, R6, 0xfffffffc ;  /* 0xfffffffc060c7836 */ /* 0x000fe20000000000 */
[----:B------:R-:W4:Y:S03]  /*0510*/  LDL R15, [R15] ;  /* 0x000000000f0f7983 */ /* 0x000f260000100800 */
[--C-:B------:R-:W-:Y:S01]  /*0520*/  IMAD R13, R12, 0x4, R1.reuse ;  /* 0x000000040c0d7824 */ /* 0x100fe200078e0201 */
[----:B------:R-:W4:Y:S01]  /*0530*/  LDL R14, [R14] ;  /* 0x000000000e0e7983 */ /* 0x000f220000100800 */
[----:B------:R-:W-:Y:S02]  /*0540*/  IMAD R12, R26, 0x4, R1 ;  /* 0x000000041a0c7824 */ /* 0x000fe400078e0201 */
[----:B------:R-:W-:-:S02]  /*0550*/  VIADD R26, R6, 0xfffffff9 ;  /* 0xfffffff9061a7836 */ /* 0x000fc40000000000 */
[C---:B------:R-:W-:Y:S01]  /*0560*/  VIADD R28, R6.reuse, 0xfffffffa ;  /* 0xfffffffa061c7836 */ /* 0x040fe20000000000 */
[----:B------:R-:W4:Y:S01]  /*0570*/  LDL R13, [R13] ;  /* 0x000000000d0d7983 */ /* 0x000f220000100800 */
[----:B0-----:R-:W-:Y:S02]  /*0580*/  VIADD R10, R6, 0xfffffff8 ;  /* 0xfffffff8060a7836 */ /* 0x001fe40000000000 */
[--C-:B------:R-:W-:Y:S01]  /*0590*/  IMAD R26, R26, 0x4, R1.reuse ;  /* 0x000000041a1a7824 */ /* 0x100fe200078e0201 */
[----:B------:R-:W4:Y:S01]  /*05a0*/  LDL R12, [R12] ;  /* 0x000000000c0c7983 */ /* 0x000f220000100800 */
[----:B------:R-:W-:Y:S01]  /*05b0*/  LEA R11, R28, R1, 0x2 ;  /* 0x000000011c0b7211 */ /* 0x000fe200078e10ff */
[----:B------:R-:W-:Y:S02]  /*05c0*/  IMAD R9, R10, 0x4, R1 ;  /* 0x000000040a097824 */ /* 0x000fe400078e0201 */
[----:B------:R-:W4:Y:S04]  /*05d0*/  LDL R10, [R26] ;  /* 0x000000001a0a7983 */ /* 0x000f280000100800 */
[----:B------:R-:W4:Y:S04]  /*05e0*/  LDL R11, [R11] ;  /* 0x000000000b0b7983 */ /* 0x000f280000100800 */
[----:B------:R-:W4:Y:S01]  /*05f0*/  LDL R9, [R9] ;  /* 0x0000000009097983 */ /* 0x000f220000100800 */
[----:B------:R-:W-:Y:S01]  /*0600*/  VIADD R8, R8, 0x10 ;  /* 0x0000001008087836 */ /* 0x000fe20000000000 */
[----:B------:R-:W-:-:S02]  /*0610*/  IADD3 R6, PT, PT, R6, -0x10, RZ ;  /* 0xfffffff006067810 */ /* 0x000fc40007ffe0ff */
[----:B--2---:R-:W-:Y:S02]  /*0620*/  ISETP.NE.AND P1, PT, R21, RZ, PT ;  /* 0x000000ff1500720c */ /* 0x004fe40003f25270 */
[----:B---3--:R-:W-:Y:S02]  /*0630*/  ISETP.NE.AND P2, PT, R22, RZ, PT ;  /* 0x000000ff1600720c */ /* 0x008fe40003f45270 */
[----:B------:R-:W-:Y:S02]  /*0640*/  SEL R22, RZ, 0x1, P1 ;  /* 0x00000001ff167807 */ /* 0x000fe40000800000 */
[----:B-----5:R-:W-:Y:S02]  /*0650*/  ISETP.NE.AND P1, PT, R23, RZ, PT ;  /* 0x000000ff1700720c */ /* 0x020fe40003f25270 */
[----:B------:R-:W-:Y:S01]  /*0660*/  SEL R21, RZ, 0x1, P2 ;  /* 0x00000001ff157807 */ /* 0x000fe20001000000 */
[----:B------:R-:W-:Y:S01]  /*0670*/  IMAD R22, R7, 0xa, R22 ;  /* 0x0000000a07167824 */ /* 0x000fe200078e0216 */
[----:B------:R-:W-:-:S02]  /*0680*/  ISETP.NE.AND P2, PT, R24, RZ, PT ;  /* 0x000000ff1800720c */ /* 0x000fc40003f45270 */
[----:B------:R-:W-:Y:S01]  /*0690*/  SEL R24, RZ, 0x1, P1 ;  /* 0x00000001ff187807 */ /* 0x000fe20000800000 */
[----:B------:R-:W-:Y:S01]  /*06a0*/  IMAD R21, R22, 0xa, R21 ;  /* 0x0000000a16157824 */ /* 0x000fe200078e0215 */
[----:B------:R-:W-:Y:S02]  /*06b0*/  ISETP.NE.AND P1, PT, R20, RZ, PT ;  /* 0x000000ff1400720c */ /* 0x000fe40003f25270 */
[----:B------:R-:W-:Y:S01]  /*06c0*/  SEL R20, RZ, 0x1, P2 ;  /* 0x00000001ff147807 */ /* 0x000fe20001000000 */
[----:B------:R-:W-:Y:S01]  /*06d0*/  IMAD R21, R21, 0xa, R24 ;  /* 0x0000000a15157824 */ /* 0x000fe200078e0218 */
[----:B------:R-:W-:Y:S02]  /*06e0*/  ISETP.NE.AND P2, PT, R19, RZ, PT ;  /* 0x000000ff1300720c */ /* 0x000fe40003f45270 */
[----:B------:R-:W-:Y:S01]  /*06f0*/  SEL R7, RZ, 0x1, P1 ;  /* 0x00000001ff077807 */ /* 0x000fe20000800000 */
[----:B------:R-:W-:Y:S01]  /*0700*/  IMAD R20, R21, 0xa, R20 ;  /* 0x0000000a15147824 */ /* 0x000fe200078e0214 */
[----:B------:R-:W-:-:S02]  /*0710*/  ISETP.NE.AND P1, PT, R18, RZ, PT ;  /* 0x000000ff1200720c */ /* 0x000fc40003f25270 */
[----:B------:R-:W-:Y:S01]  /*0720*/  SEL R18, RZ, 0x1, P2 ;  /* 0x00000001ff127807 */ /* 0x000fe20001000000 */
[----:B------:R-:W-:Y:S01]  /*0730*/  IMAD R7, R20, 0xa, R7 ;  /* 0x0000000a14077824 */ /* 0x000fe200078e0207 */
[----:B----4-:R-:W-:Y:S02]  /*0740*/  ISETP.NE.AND P2, PT, R17, RZ, PT ;  /* 0x000000ff1100720c */ /* 0x010fe40003f45270 */
        /* <DEDUP_REMOVED lines=11> */
[----:B------:R-:W-:Y:S02]  /*0800*/  SEL R16, RZ, 0x1, P1 ;  /* 0x00000001ff107807 */ /* 0x000fe40000800000 */
[----:B------:R-:W-:Y:S01]  /*0810*/  ISETP.NE.AND P2, PT, R13, RZ, PT ;  /* 0x000000ff0d00720c */ /* 0x000fe20003f45270 */
[----:B------:R-:W-:Y:S01]  /*0820*/  IMAD R7, R7, 0xa, R14 ;  /* 0x0000000a07077824 */ /* 0x000fe200078e020e */
[----:B------:R-:W-:-:S03]  /*0830*/  ISETP.NE.AND P1, PT, R12, RZ, PT ;  /* 0x000000ff0c00720c */ /* 0x000fc60003f25270 */
[----:B------:R-:W-:Y:S01]  /*0840*/  IMAD R7, R7, 0xa, R16 ;  /* 0x0000000a07077824 */ /* 0x000fe200078e0210 */
[----:B------:R-:W-:Y:S02]  /*0850*/  SEL R12, RZ, 0x1, P2 ;  /* 0x00000001ff0c7807 */ /* 0x000fe40001000000 */
[----:B------:R-:W-:Y:S02]  /*0860*/  SEL R14, RZ, 0x1, P1 ;  /* 0x00000001ff0e7807 */ /* 0x000fe40000800000 */
[----:B------:R-:W-:Y:S01]  /*0870*/  ISETP.NE.AND P1, PT, R10, RZ, PT ;  /* 0x000000ff0a00720c */ /* 0x000fe20003f25270 */
[----:B------:R-:W-:Y:S01]  /*0880*/  IMAD R7, R7, 0xa, R12 ;  /* 0x0000000a07077824 */ /* 0x000fe200078e020c */
[----:B------:R-:W-:Y:S02]  /*0890*/  ISETP.NE.AND P2, PT, R11, RZ, PT ;  /* 0x000000ff0b00720c */ /* 0x000fe40003f45270 */
[----:B------:R-:W-:Y:S02]  /*08a0*/  SEL R12, RZ, 0x1, P1 ;  /* 0x00000001ff0c7807 */ /* 0x000fe40000800000 */
[----:B------:R-:W-:Y:S01]  /*08b0*/  ISETP.NE.AND P1, PT, R8, RZ, PT ;  /* 0x000000ff0800720c */ /* 0x000fe20003f25270 */
[----:B------:R-:W-:Y:S01]  /*08c0*/  IMAD R7, R7, 0xa, R14 ;  /* 0x0000000a07077824 */ /* 0x000fe200078e020e */
[----:B------:R-:W-:-:S02]  /*08d0*/  SEL R10, RZ, 0x1, P2 ;  /* 0x00000001ff0a7807 */ /* 0x000fc40001000000 */
[----:B------:R-:W-:-:S03]  /*08e0*/  ISETP.NE.AND P2, PT, R9, RZ, PT ;  /* 0x000000ff0900720c */ /* 0x000fc60003f45270 */
[----:B------:R-:W-:Y:S01]  /*08f0*/  IMAD R7, R7, 0xa, R10 ;  /* 0x0000000a07077824 */ /* 0x000fe200078e020a */
[----:B------:R-:W-:-:S03]  /*0900*/  SEL R10, RZ, 0x1, P2 ;  /* 0x00000001ff0a7807 */ /* 0x000fc60001000000 */
[----:B------:R-:W-:-:S04]  /*0910*/  IMAD R7, R7, 0xa, R12 ;  /* 0x0000000a07077824 */ /* 0x000fc800078e020c */
[----:B------:R-:W-:Y:S01]  /*0920*/  IMAD R7, R7, 0xa, R10 ;  /* 0x0000000a07077824 */ /* 0x000fe200078e020a */
[----:B------:R-:W-:Y:S06]  /*0930*/  @P1 BRA `(.L_x_8) ;  /* 0xfffffff800741947 */ /* 0x000fec000383ffff */
[----:B------:R-:W-:Y:S05]  /*0940*/  BSYNC.RECONVERGENT B2 ;  /* 0x0000000000027941 */ /* 0x000fea0003800200 */
.L_x_7:
[----:B------:R-:W-:-:S07]  /*0950*/  VIADD R6, R6, 0x8 ;  /* 0x0000000806067836 */ /* 0x000fce0000000000 */
.L_x_6:
[----:B------:R-:W-:Y:S05]  /*0960*/  BSYNC.RECONVERGENT B1 ;  /* 0x0000000000017941 */ /* 0x000fea0003800200 */
.L_x_5:
[----:B------:R-:W-:-:S13]  /*0970*/  ISETP.NE.AND P1, PT, R25, RZ, PT ;  /* 0x000000ff1900720c */ /* 0x000fda0003f25270 */
[----:B------:R-:W-:Y:S05]  /*0980*/  @!P1 BRA `(.L_x_4) ;  /* 0x0000000400ac9947 */ /* 0x000fea0003800000 */
[----:B------:R-:W-:Y:S01]  /*0990*/  ISETP.GE.U32.AND P2, PT, R25, 0x8, PT ;  /* 0x000000081900780c */ /* 0x000fe20003f46070 */
[----:B------:R-:W-:Y:S01]  /*09a0*/  BSSY.RECONVERGENT B1, `(.L_x_9) ;  /* 0x0000034000017945 */ /* 0x000fe20003800200 */
[----:B------:R-:W-:-:S04]  /*09b0*/  LOP3.LUT R11, R4, 0x7, RZ, 0xc0, !PT ;  /* 0x00000007040b7812 */ /* 0x000fc800078ec0ff */
[----:B------:R-:W-:-:S07]  /*09c0*/  ISETP.NE.AND P1, PT, R11, RZ, PT ;  /* 0x000000ff0b00720c */ /* 0x000fce0003f25270 */
[----:B------:R-:W-:Y:S06]  /*09d0*/  @!P2 BRA `(.L_x_10) ;  /* 0x0000000000c0a947 */ /* 0x000fec0003800000 */
[C---:B------:R-:W-:Y:S01]  /*09e0*/  VIADD R8, R6.reuse, 0xffffffff ;  /* 0xffffffff06087836 */ /* 0x040fe20000000000 */
[C---:B------:R-:W-:Y:S01]  /*09f0*/  IADD3 R12, PT, PT, R6.reuse, -0x3, RZ ;  /* 0xfffffffd060c7810 */ /* 0x040fe20007ffe0ff */
[----:B------:R-:W-:Y:S02]  /*0a00*/  VIADD R10, R6, 0xfffffffe ;  /* 0xfffffffe060a7836 */ /* 0x000fe40000000000 */
[--C-:B------:R-:W-:Y:S02]  /*0a10*/  IMAD R8, R8, 0x4, R1.reuse ;  /* 0x0000000408087824 */ /* 0x100fe400078e0201 */
[--C-:B------:R-:W-:Y:S02]  /*0a20*/  IMAD R10, R10, 0x4, R1.reuse ;  /* 0x000000040a0a7824 */ /* 0x100fe400078e0201 */
[----:B------:R-:W-:Y:S02]  /*0a30*/  VIADD R14, R6, 0xfffffffc ;  /* 0xfffffffc060e7836 */ /* 0x000fe40000000000 */
[----:B------:R-:W2:Y:S01]  /*0a40*/  LDL R8, [R8] ;  /* 0x0000000008087983 */ /* 0x000ea20000100800 */
[----:B------:R-:W-:-:S03]  /*0a50*/  IMAD R12, R12, 0x4, R1 ;  /* 0x000000040c0c7824 */ /* 0x000fc600078e0201 */
[----:B------:R-:W3:Y:S01]  /*0a60*/  LDL R10, [R10] ;  /* 0x000000000a0a7983 */ /* 0x000ee20000100800 */
[----:B------:R-:W-:Y:S01]  /*0a70*/  VIADD R16, R6, 0xfffffffb ;  /* 0xfffffffb06107836 */ /* 0x000fe20000000000 */
[----:B------:R-:W-:Y:S02]  /*0a80*/  LEA R14, R14, R1, 0x2 ;  /* 0x000000010e0e7211 */ /* 0x000fe400078e10ff */
[----:B------:R-:W4:Y:S01]  /*0a90*/  LDL R12, [R12] ;  /* 0x000000000c0c7983 */ /* 0x000f220000100800 */
[----:B------:R-:W-:Y:S02]  /*0aa0*/  VIADD R18, R6, 0xfffffffa ;  /* 0xfffffffa06127836 */ /* 0x000fe40000000000 */
[--C-:B------:R-:W-:Y:S01]  /*0ab0*/  IMAD R16, R16, 0x4, R1.reuse ;  /* 0x0000000410107824 */ /* 0x100fe200078e0201 */
[----:B------:R-:W5:Y:S01]  /*0ac0*/  LDL R14, [R14] ;  /* 0x000000000e0e7983 */ /* 0x000f620000100800 */
[----:B------:R-:W-:Y:S02]  /*0ad0*/  VIADD R20, R6, 0xfffffff9 ;  /* 0xfffffff906147836 */ /* 0x000fe40000000000 */
[----:B------:R-:W-:-:S02]  /*0ae0*/  IMAD R18, R18, 0x4, R1 ;  /* 0x0000000412127824 */ /* 0x000fc400078e0201 */
[----:B------:R-:W5:Y:S01]  /*0af0*/  LDL R16, [R16] ;  /* 0x0000000010107983 */ /* 0x000f620000100800 */
[----:B------:R-:W-:Y:S01]  /*0b00*/  LEA R20, R20, R1, 0x2 ;  /* 0x0000000114147211 */ /* 0x000fe200078e10ff */
[----:B------:R-:W-:Y:S02]  /*0b10*/  VIADD R6, R6, 0xfffffff8 ;  /* 0xfffffff806067836 */ /* 0x000fe40000000000 */
[----:B------:R-:W5:Y:S02]  /*0b20*/  LDL R18, [R18] ;  /* 0x0000000012127983 */ /* 0x000f640000100800 */
[----:B------:R-:W-:Y:S02]  /*0b30*/  IMAD R13, R6, 0x4, R1 ;  /* 0x00000004060d7824 */ /* 0x000fe400078e0201 */
[----:B------:R-:W5:Y:S04]  /*0b40*/  LDL R20, [R20] ;  /* 0x0000000014147983 */ /* 0x000f680000100800 */
[----:B------:R-:W5:Y:S01]  /*0b50*/  LDL R13, [R13] ;  /* 0x000000000d0d7983 */ /* 0x000f620000100800 */
[----:B--2---:R-:W-:-:S02]  /*0b60*/  ISETP.NE.AND P3, PT, R8, RZ, PT ;  /* 0x000000ff0800720c */ /* 0x004fc40003f65270 */
[----:B---3--:R-:W-:Y:S02]  /*0b70*/  ISETP.NE.AND P2, PT, R10, RZ, PT ;  /* 0x000000ff0a00720c */ /* 0x008fe40003f45270 */
[----:B------:R-:W-:Y:S02]  /*0b80*/  SEL R8, RZ, 0x1, P3 ;  /* 0x00000001ff087807 */ /* 0x000fe40001800000 */
[----:B----4-:R-:W-:Y:S02]  /*0b90*/  ISETP.NE.AND P3, PT, R12, RZ, PT ;  /* 0x000000ff0c00720c */ /* 0x010fe40003f65270 */
[----:B------:R-:W-:Y:S01]  /*0ba0*/  SEL R9, RZ, 0x1, P2 ;  /* 0x00000001ff097807 */ /* 0x000fe20001000000 */
[----:B------:R-:W-:Y:S01]  /*0bb0*/  IMAD R8, R7, 0xa, R8 ;  /* 0x0000000a07087824 */ /* 0x000fe200078e0208 */
[----:B-----5:R-:W-:Y:S02]  /*0bc0*/  ISETP.NE.AND P2, PT, R14, RZ, PT ;  /* 0x000000ff0e00720c */ /* 0x020fe40003f45270 */
[----:B------:R-:W-:Y:S01]  /*0bd0*/  SEL R7, RZ, 0x1, P3 ;  /* 0x00000001ff077807 */ /* 0x000fe20001800000 */
[----:B------:R-:W-:Y:S01]  /*0be0*/  IMAD R8, R8, 0xa, R9 ;  /* 0x0000000a08087824 */ /* 0x000fe200078e0209 */
[----:B------:R-:W-:-:S02]  /*0bf0*/  SEL R10, RZ, 0x1, P2 ;  /* 0x00000001ff0a7807 */ /* 0x000fc40001000000 */
[----:B------:R-:W-:Y:S01]  /*0c00*/  ISETP.NE.AND P3, PT, R16, RZ, PT ;  /* 0x000000ff1000720c */ /* 0x000fe20003f65270 */
        /* <DEDUP_REMOVED lines=10> */
[----:B------:R-:W-:-:S03]  /*0cb0*/  SEL R10, RZ, 0x1, P2 ;  /* 0x00000001ff0a7807 */ /* 0x000fc60001000000 */
[----:B------:R-:W-:-:S04]  /*0cc0*/  IMAD R7, R7, 0xa, R8 ;  /* 0x0000000a07077824 */ /* 0x000fc800078e0208 */
[----:B------:R-:W-:-:S07]  /*0cd0*/  IMAD R7, R7, 0xa, R10 ;  /* 0x0000000a07077824 */ /* 0x000fce00078e020a */
.L_x_10:
[----:B------:R-:W-:Y:S05]  /*0ce0*/  BSYNC.RECONVERGENT B1 ;  /* 0x0000000000017941 */ /* 0x000fea0003800200 */
.L_x_9:
[----:B------:R-:W-:Y:S05]  /*0cf0*/  @!P1 BRA `(.L_x_4) ;  /* 0x0000000000d09947 */ /* 0x000fea0003800000 */
[----:B------:R-:W-:Y:S01]  /*0d00*/  ISETP.GE.U32.AND P2, PT, R11, 0x4, PT ;  /* 0x000000040b00780c */ /* 0x000fe20003f46070 */
[----:B------:R-:W-:Y:S01]  /*0d10*/  BSSY.RECONVERGENT B1, `(.L_x_11) ;  /* 0x000001c000017945 */ /* 0x000fe20003800200 */
[----:B------:R-:W-:-:S04]  /*0d20*/  LOP3.LUT R13, R4, 0x3, RZ, 0xc0, !PT ;  /* 0x00000003040d7812 */ /* 0x000fc800078ec0ff */
[----:B------:R-:W-:-:S07]  /*0d30*/  ISETP.NE.AND P1, PT, R13, RZ, PT ;  /* 0x000000ff0d00720c */ /* 0x000fce0003f25270 */
[----:B------:R-:W-:Y:S06]  /*0d40*/  @!P2 BRA `(.L_x_12) ;  /* 0x000000000060a947 */ /* 0x000fec0003800000 */
[C---:B------:R-:W-:Y:S02]  /*0d50*/  VIADD R4, R6.reuse, 0xffffffff ;  /* 0xffffffff06047836 */ /* 0x040fe40000000000 */
[C---:B------:R-:W-:Y:S02]  /*0d60*/  VIADD R8, R6.reuse, 0xfffffffe ;  /* 0xfffffffe06087836 */ /* 0x040fe40000000000 */
[----:B------:R-:W-:Y:S01]  /*0d70*/  VIADD R10, R6, 0xfffffffd ;  /* 0xfffffffd060a7836 */ /* 0x000fe20000000000 */
[----:B------:R-:W-:Y:S01]  /*0d80*/  LEA R4, R4, R1, 0x2 ;  /* 0x0000000104047211 */ /* 0x000fe200078e10ff */
[----:B------:R-:W-:Y:S02]  /*0d90*/  IMAD R9, R8, 0x4, R1 ;  /* 0x0000000408097824 */ /* 0x000fe400078e0201 */
[----:B------:R-:W-:-:S03]  /*0da0*/  VIADD R6, R6, 0xfffffffc ;  /* 0xfffffffc06067836 */ /* 0x000fc60000000000 */
[----:B------:R-:W2:Y:S01]  /*0db0*/  LDL R4, [R4] ;  /* 0x0000000004047983 */ /* 0x000ea20000100800 */
[----:B------:R-:W-:Y:S01]  /*0dc0*/  IMAD R10, R10, 0x4, R1 ;  /* 0x000000040a0a7824 */ /* 0x000fe200078e0201 */
[----:B------:R-:W-:Y:S02]  /*0dd0*/  LEA R12, R6, R1, 0x2 ;  /* 0x00000001060c7211 */ /* 0x000fe400078e10ff */
[----:B------:R-:W3:Y:S04]  /*0de0*/  LDL R9, [R9] ;  /* 0x0000000009097983 */ /* 0x000ee80000100800 */
[----:B------:R-:W4:Y:S04]  /*0df0*/  LDL R10, [R10] ;  /* 0x000000000a0a7983 */ /* 0x000f280000100800 */
        /* <DEDUP_REMOVED lines=10> */
[----:B------:R-:W-:-:S03]  /*0ea0*/  SEL R4, RZ, 0x1, P2 ;  /* 0x00000001ff047807 */ /* 0x000fc60001000000 */
[----:B------:R-:W-:-:S04]  /*0eb0*/  IMAD R7, R8, 0xa, R7 ;  /* 0x0000000a08077824 */ /* 0x000fc800078e0207 */
[----:B------:R-:W-:-:S07]  /*0ec0*/  IMAD R7, R7, 0xa, R4 ;  /* 0x0000000a07077824 */ /* 0x000fce00078e0204 */
.L_x_12:
[----:B------:R-:W-:Y:S05]  /*0ed0*/  BSYNC.RECONVERGENT B1 ;  /* 0x0000000000017941 */ /* 0x000fea0003800200 */
.L_x_11:
[----:B------:R-:W-:Y:S05]  /*0ee0*/  @!P1 BRA `(.L_x_4) ;  /* 0x0000000000549947 */ /* 0x000fea0003800000 */
[----:B------:R-:W-:-:S04]  /*0ef0*/  VIADD R4, R6, 0xffffffff ;  /* 0xffffffff06047836 */ /* 0x000fc80000000000 */
[----:B------:R-:W-:-:S06]  /*0f00*/  IMAD R4, R4, 0x4, R1 ;  /* 0x0000000404047824 */ /* 0x000fcc00078e0201 */
[----:B------:R-:W2:Y:S01]  /*0f10*/  LDL R4, [R4] ;  /* 0x0000000004047983 */ /* 0x000ea20000100800 */
[----:B------:R-:W-:Y:S02]  /*0f20*/  ISETP.NE.AND P2, PT, R13, 0x1, PT ;  /* 0x000000010d00780c */ /* 0x000fe40003f45270 */
[----:B--2---:R-:W-:-:S04]  /*0f30*/  ISETP.NE.AND P1, PT, R4, RZ, PT ;  /* 0x000000ff0400720c */ /* 0x004fc80003f25270 */
[----:B------:R-:W-:-:S05]  /*0f40*/  SEL R8, RZ, 0x1, P1 ;  /* 0x00000001ff087807 */ /* 0x000fca0000800000 */
[----:B------:R-:W-:Y:S02]  /*0f50*/  IMAD R7, R7, 0xa, R8 ;  /* 0x0000000a07077824 */ /* 0x000fe400078e0208 */
[----:B------:R-:W-:Y:S05]  /*0f60*/  @!P2 BRA `(.L_x_4) ;  /* 0x000000000034a947 */ /* 0x000fea0003800000 */
[----:B------:R-:W-:Y:S01]  /*0f70*/  ISETP.NE.AND P2, PT, R13, 0x2, PT ;  /* 0x000000020d00780c */ /* 0x000fe20003f45270 */
[----:B------:R-:W-:-:S04]  /*0f80*/  VIADD R4, R6, 0xfffffffe ;  /* 0xfffffffe06047836 */ /* 0x000fc80000000000 */
[----:B------:R-:W-:-:S06]  /*0f90*/  IMAD R4, R4, 0x4, R1 ;  /* 0x0000000404047824 */ /* 0x000fcc00078e0201 */
[----:B------:R-:W2:Y:S02]  /*0fa0*/  LDL R4, [R4] ;  /* 0x0000000004047983 */ /* 0x000ea40000100800 */
[----:B------:R-:W-:-:S05]  /*0fb0*/  @P2 IADD3 R6, PT, PT, R6, -0x3, RZ ;  /* 0xfffffffd06062810 */ /* 0x000fca0007ffe0ff */
[----:B------:R-:W-:-:S06]  /*0fc0*/  @P2 IMAD R8, R6, 0x4, R1 ;  /* 0x0000000406082824 */ /* 0x000fcc00078e0201 */
[----:B------:R-:W3:Y:S01]  /*0fd0*/  @P2 LDL R8, [R8] ;  /* 0x0000000008082983 */ /* 0x000ee20000100800 */
[----:B--2---:R-:W-:-:S04]  /*0fe0*/  ISETP.NE.AND P1, PT, R4, RZ, PT ;  /* 0x000000ff0400720c */ /* 0x004fc80003f25270 */
[----:B------:R-:W-:Y:S02]  /*0ff0*/  SEL R6, RZ, 0x1, P1 ;  /* 0x00000001ff067807 */ /* 0x000fe40000800000 */
[----:B---3--:R-:W-:-:S03]  /*1000*/  @P2 ISETP.NE.AND P3, PT, R8, RZ, PT ;  /* 0x000000ff0800220c */ /* 0x008fc60003f65270 */
[----:B------:R-:W-:Y:S01]  /*1010*/  IMAD R7, R7, 0xa, R6 ;  /* 0x0000000a07077824 */ /* 0x000fe200078e0206 */
[----:B------:R-:W-:-:S05]  /*1020*/  @P2 SEL R10, RZ, 0x1, P3 ;  /* 0x00000001ff0a2807 */ /* 0x000fca0001800000 */
[----:B------:R-:W-:-:S07]  /*1030*/  @P2 IMAD R7, R7, 0xa, R10 ;  /* 0x0000000a07072824 */ /* 0x000fce00078e020a */
.L_x_4:
[----:B------:R-:W-:Y:S05]  /*1040*/  BSYNC.RECONVERGENT B0 ;  /* 0x0000000000007941 */ /* 0x000fea0003800200 */
.L_x_3:
[----:B------:R1:W-:Y:S01]  /*1050*/  STG.E desc[UR6][R2.64], R7 ;  /* 0x0000000702007986 */ /* 0x0003e2000c101906 */
[----:B------:R-:W-:Y:S05]  /*1060*/  @P0 BRA `(.L_x_13) ;  /* 0xfffffff0001c0947 */ /* 0x000fea000383ffff */
[----:B------:R-:W-:Y:S05]  /*1070*/  EXIT ;  /* 0x000000000000794d */ /* 0x000fea0003800000 */
.L_x_14:
[----:B------:R-:W-:-:S00]  /*1080*/  BRA `(.L_x_14) ;  /* 0xfffffffc00fc7947 */ /* 0x000fc0000383ffff */
[----:B------:R-:W-:-:S00]  /*1090*/  NOP ;  /* 0x0000000000007918 */ /* 0x000fc00000000000 */
        /* <DEDUP_REMOVED lines=14> */
.L_x_15:


//--------------------- .nv.shared.reserved.0     --------------------------
	.section	.nv.shared.reserved.0,"aw",@nobits
	.weak		__nv_reservedSMEM_offset_0_alias
	.size		__nv_reservedSMEM_offset_0_alias, 0, 64
	.other		__nv_reservedSMEM_offset_0_alias,@"STO_CUDA_RESERVED_SHARED STV_DEFAULT"
__nv_reservedSMEM_offset_0_alias:
	.zero		0
	.zero		64


//--------------------- .nv.constant0._Z18modfiyMatrixKernelPiii --------------------------
	.section	.nv.constant0._Z18modfiyMatrixKernelPiii,"a",@progbits
	.sectionflags	@""
	.align	4
.nv.constant0._Z18modfiyMatrixKernelPiii:
	.zero		912


//--------------------- SYMBOLS --------------------------

	.type		.nv.reservedSmem.offset0,@object
	.size		.nv.reservedSmem.offset0,0x4
